	.headerflags	@"EF_CUDA_TEXMODE_UNIFIED EF_CUDA_64BIT_ADDRESS EF_CUDA_ACCELERATORS EF_CUDA_SM90 EF_CUDA_VIRTUAL_SM(EF_CUDA_SM90)"
	.elftype	@"ET_EXEC"


//--------------------- .nv.info                  --------------------------
	.section	.nv.info,"",@"SHT_CUDA_INFO"
	.align	4


	//----- nvinfo : EIATTR_REGCOUNT
	.align		4
        /*0000*/ 	.byte	0x04, 0x2f
        /*0002*/ 	.short	(.L_1 - .L_0)
	.align		4
.L_0:
        /*0004*/ 	.word	index@(triton_poi_fused_convolution_leaky_relu_0)
        /*0008*/ 	.word	0x0000000c


	//----- nvinfo : EIATTR_MIN_STACK_SIZE
	.align		4
.L_1:
        /*000c*/ 	.byte	0x04, 0x12
        /*000e*/ 	.short	(.L_3 - .L_2)
	.align		4
.L_2:
        /*0010*/ 	.word	index@(triton_poi_fused_convolution_leaky_relu_0)
        /*0014*/ 	.word	0x00000000


	//----- nvinfo : EIATTR_FRAME_SIZE
	.align		4
.L_3:
        /*0018*/ 	.byte	0x04, 0x11
        /*001a*/ 	.short	(.L_5 - .L_4)
	.align		4
.L_4:
        /*001c*/ 	.word	index@(triton_poi_fused_convolution_leaky_relu_0)
        /*0020*/ 	.word	0x00000000


	//----- nvinfo : EIATTR_MIN_STACK_SIZE
	.align		4
.L_5:
        /*0024*/ 	.byte	0x04, 0x12
        /*0026*/ 	.short	(.L_7 - .L_6)
	.align		4
.L_6:
        /*0028*/ 	.word	index@(triton_poi_fused_convolution_leaky_relu_0)
        /*002c*/ 	.word	0x00000000
.L_7:


//--------------------- .nv.info.triton_poi_fused_convolution_leaky_relu_0 --------------------------
	.section	.nv.info.triton_poi_fused_convolution_leaky_relu_0,"",@"SHT_CUDA_INFO"
	.sectionflags	@""
	.align	4


	//----- nvinfo : EIATTR_CUDA_API_VERSION
	.align		4
        /*0000*/ 	.byte	0x04, 0x37
        /*0002*/ 	.short	(.L_9 - .L_8)
.L_8:
        /*0004*/ 	.word	0x0000007c


	//----- nvinfo : EIATTR_KPARAM_INFO
	.align		4
.L_9:
        /*0008*/ 	.byte	0x04, 0x17
        /*000a*/ 	.short	(.L_11 - .L_10)
.L_10:
        /*000c*/ 	.word	0x00000000
        /*0010*/ 	.short	0x0002
        /*0012*/ 	.short	0x0010
        /*0014*/ 	.byte	0x00, 0xf0, 0x11, 0x00


	//----- nvinfo : EIATTR_KPARAM_INFO
	.align		4
.L_11:
        /*0018*/ 	.byte	0x04, 0x17
        /*001a*/ 	.short	(.L_13 - .L_12)
.L_12:
        /*001c*/ 	.word	0x00000000
        /*0020*/ 	.short	0x0001
        /*0022*/ 	.short	0x0008
        /*0024*/ 	.byte	0x00, 0xf4, 0x21, 0x00


	//----- nvinfo : EIATTR_KPARAM_INFO
	.align		4
.L_13:
        /*0028*/ 	.byte	0x04, 0x17
        /*002a*/ 	.short	(.L_15 - .L_14)
.L_14:
        /*002c*/ 	.word	0x00000000
        /*0030*/ 	.short	0x0000
        /*0032*/ 	.short	0x0000
        /*0034*/ 	.byte	0x00, 0xf4, 0x21, 0x00


	//----- nvinfo : EIATTR_SPARSE_MMA_MASK
	.align		4
.L_15:
        /*0038*/ 	.byte	0x03, 0x50
        /*003a*/ 	.short	0x0000


	//----- nvinfo : EIATTR_MAXREG_COUNT
	.align		4
        /*003c*/ 	.byte	0x03, 0x1b
        /*003e*/ 	.short	0x00ff


	//----- nvinfo : EIATTR_EXIT_INSTR_OFFSETS
	.align		4
        /*0040*/ 	.byte	0x04, 0x1c
        /*0042*/ 	.short	(.L_17 - .L_16)


	//   ....[0]....
.L_16:
        /*0044*/ 	.word	0x000001f0


	//   ....[1]....
        /*0048*/ 	.word	0x00000210


	//----- nvinfo : EIATTR_REQNTID
	.align		4
.L_17:
        /*004c*/ 	.byte	0x04, 0x10
        /*004e*/ 	.short	(.L_19 - .L_18)
.L_18:
        /*0050*/ 	.word	0x00000080
        /*0054*/ 	.word	0x00000001
        /*0058*/ 	.word	0x00000001


	//----- nvinfo : EIATTR_CBANK_PARAM_SIZE
	.align		4
.L_19:
        /*005c*/ 	.byte	0x03, 0x19
        /*005e*/ 	.short	0x0014


	//----- nvinfo : EIATTR_PARAM_CBANK
	.align		4
        /*0060*/ 	.byte	0x04, 0x0a
        /*0062*/ 	.short	(.L_21 - .L_20)
	.align		4
.L_20:
        /*0064*/ 	.word	index@(.nv.constant0.triton_poi_fused_convolution_leaky_relu_0)
        /*0068*/ 	.short	0x0210
        /*006a*/ 	.short	0x0014


	//----- nvinfo : EIATTR_SW_WAR
	.align		4
.L_21:
        /*006c*/ 	.byte	0x04, 0x36
        /*006e*/ 	.short	(.L_23 - .L_22)
.L_22:
        /*0070*/ 	.word	0x00000008
.L_23:


//--------------------- .nv.callgraph             --------------------------
	.section	.nv.callgraph,"",@"SHT_CUDA_CALLGRAPH"
	.align	4
	.sectionentsize	8
	.align		4
        /*0000*/ 	.word	0x00000000
	.align		4
        /*0004*/ 	.word	0xffffffff
	.align		4
        /*0008*/ 	.word	0x00000000
	.align		4
        /*000c*/ 	.word	0xfffffffe
	.align		4
        /*0010*/ 	.word	0x00000000
	.align		4
        /*0014*/ 	.word	0xfffffffd
	.align		4
        /*0018*/ 	.word	0x00000000
	.align		4
        /*001c*/ 	.word	0xfffffffc


//--------------------- .text.triton_poi_fused_convolution_leaky_relu_0 --------------------------
	.section	.text.triton_poi_fused_convolution_leaky_relu_0,"ax",@progbits
	.align	128
        .global         triton_poi_fused_convolution_leaky_relu_0
        .type           triton_poi_fused_convolution_leaky_relu_0,@function
        .size           triton_poi_fused_convolution_leaky_relu_0,(.L_x_1 - triton_poi_fused_convolution_leaky_relu_0)
        .other          triton_poi_fused_convolution_leaky_relu_0,@"STO_CUDA_ENTRY STV_DEFAULT"
triton_poi_fused_convolution_leaky_relu_0:
.text.triton_poi_fused_convolution_leaky_relu_0:
[----:B------:R-:W0:Y:S02]  /*0000*/  LDC R1, c[0x0][0x28] ;  /* 0x00000a00ff017b82 */ /* 0x000e240000000800 */
[----:B------:R-:W1:Y:S01]  /*0010*/  S2R R0, SR_TID.X ;  /* 0x0000000000007919 */ /* 0x000e620000002100 */
[----:B------:R-:W2:Y:S01]  /*0020*/  LDC.64 R2, c[0x0][0x210] ;  /* 0x00008400ff027b82 */ /* 0x000ea20000000a00 */
[----:B------:R-:W-:Y:S01]  /*0030*/  ULDC.64 UR4, c[0x0][0x208] ;  /* 0x0000820000047ab9 */ /* 0x000fe20000000a00 */
[----:B------:R-:W3:Y:S06]  /*0040*/  S2R R7, SR_CTAID.X ;  /* 0x0000000000077919 */ /* 0x000eec0000002500 */
[----:B------:R-:W4:Y:S01]  /*0050*/  LDC.64 R4, c[0x0][0x218] ;  /* 0x00008600ff047b82 */ /* 0x000f220000000a00 */
[----:B-1----:R-:W-:Y:S01]  /*0060*/  IMAD.SHL.U32 R0, R0, 0x2, RZ ;  /* 0x0000000200007824 */ /* 0x002fe200078e00ff */
[----:B---3--:R-:W-:-:S04]  /*0070*/  SHF.R.S32.HI R6, RZ, 0x17, R7 ;  /* 0x00000017ff067819 */ /* 0x008fc80000011407 */
[----:B------:R-:W-:Y:S02]  /*0080*/  LOP3.LUT R0, R0, 0xfe, RZ, 0xc0, !PT ;  /* 0x000000fe00007812 */ /* 0x000fe400078ec0ff */
[----:B------:R-:W-:-:S03]  /*0090*/  SGXT R6, R6, 0x1 ;  /* 0x000000010606781a */ /* 0x000fc60000000200 */
[----:B------:R-:W-:-:S04]  /*00a0*/  IMAD R7, R7, 0x100, R0 ;  /* 0x0000010007077824 */ /* 0x000fc800078e0200 */
[C---:B--2---:R-:W-:Y:S01]  /*00b0*/  IMAD.WIDE R2, R7.reuse, 0x4, R2 ;  /* 0x0000000407027825 */ /* 0x044fe200078e0202 */
[----:B------:R-:W-:Y:S02]  /*00c0*/  LEA.HI R6, R6, R7, RZ, 0x4 ;  /* 0x0000000706067211 */ /* 0x000fe400078f20ff */
[----:B------:R-:W-:Y:S02]  /*00d0*/  ISETP.GE.AND P2, PT, R7, 0x100, PT ;  /* 0x000001000700780c */ /* 0x000fe40003f46270 */
[----:B------:R-:W-:-:S04]  /*00e0*/  SHF.R.S32.HI R6, RZ, 0x4, R6 ;  /* 0x00000004ff067819 */ /* 0x000fc80000011406 */
[----:B------:R-:W-:-:S04]  /*00f0*/  LEA.HI R0, R6, R6, RZ, 0x2 ;  /* 0x0000000606007211 */ /* 0x000fc800078f10ff */
[----:B------:R-:W-:Y:S01]  /*0100*/  LOP3.LUT R9, R0, 0xfffffffc, RZ, 0xc0, !PT ;  /* 0xfffffffc00097812 */ /* 0x000fe200078ec0ff */
[----:B------:R-:W-:-:S04]  /*0110*/  IMAD.MOV.U32 R0, RZ, RZ, RZ ;  /* 0x000000ffff007224 */ /* 0x000fc800078e00ff */
[----:B------:R-:W-:Y:S01]  /*0120*/  IMAD.IADD R9, R6, 0x1, -R9 ;  /* 0x0000000106097824 */ /* 0x000fe200078e0a09 */
[----:B------:R-:W-:-:S03]  /*0130*/  CS2R R6, SRZ ;  /* 0x0000000000067805 */ /* 0x000fc6000001ff00 */
[----:B----4-:R-:W-:-:S03]  /*0140*/  IMAD.WIDE R4, R9, 0x4, R4 ;  /* 0x0000000409047825 */ /* 0x010fc600078e0204 */
[----:B------:R-:W2:Y:S01]  /*0150*/  @!P2 LDG.E.64 R6, desc[UR4][R2.64] ;  /* 0x000000040206a981 */ /* 0x000ea2000c1e1b00 */
[----:B------:R-:W-:-:S03]  /*0160*/  IMAD.MOV.U32 R9, RZ, RZ, RZ ;  /* 0x000000ffff097224 */ /* 0x000fc600078e00ff */
[----:B------:R-:W2:Y:S04]  /*0170*/  @!P2 LDG.E.EL R0, desc[UR4][R4.64] ;  /* 0x000000040400a981 */ /* 0x000ea8000c2e1900 */
[----:B------:R-:W3:Y:S01]  /*0180*/  @!P2 LDG.E.EL R9, desc[UR4][R4.64] ;  /* 0x000000040409a981 */ /* 0x000ee2000c2e1900 */
[----:B--2---:R-:W-:Y:S02]  /*0190*/  FSETP.GT.AND P1, PT, R7, -R0, PT ;  /* 0x800000000700720b */ /* 0x004fe40003f24000 */
[----:B---3--:R-:W-:Y:S01]  /*01a0*/  FSETP.GT.AND P0, PT, R6, -R9, PT ;  /* 0x800000090600720b */ /* 0x008fe20003f04000 */
[----:B------:R-:W-:Y:S01]  /*01b0*/  FADD R6, R9, R6 ;  /* 0x0000000609067221 */ /* 0x000fe20000000000 */
[----:B------:R-:W-:-:S09]  /*01c0*/  FADD R7, R0, R7 ;  /* 0x0000000700077221 */ /* 0x000fd20000000000 */
[----:B------:R-:W-:Y:S02]  /*01d0*/  @!P1 FMUL R7, R7, 0.0099999997764825820923 ;  /* 0x3c23d70a07079820 */ /* 0x000fe40000400000 */
[----:B------:R-:W-:Y:S01]  /*01e0*/  @!P0 FMUL R6, R6, 0.0099999997764825820923 ;  /* 0x3c23d70a06068820 */ /* 0x000fe20000400000 */
[----:B------:R-:W-:Y:S06]  /*01f0*/  @P2 EXIT ;  /* 0x000000000000294d */ /* 0x000fec0003800000 */
[----:B------:R-:W-:Y:S01]  /*0200*/  STG.E.64 desc[UR4][R2.64], R6 ;  /* 0x0000000602007986 */ /* 0x000fe2000c101b04 */
[----:B------:R-:W-:Y:S05]  /*0210*/  EXIT ;  /* 0x000000000000794d */ /* 0x000fea0003800000 */
.L_x_0:
[----:B------:R-:W-:-:S00]  /*0220*/  BRA `(.L_x_0) ;  /* 0xfffffffc00fc7947 */ /* 0x000fc0000383ffff */
[----:B------:R-:W-:-:S00]  /*0230*/  NOP ;  /* 0x0000000000007918 */ /* 0x000fc00000000000 */
        /* <DEDUP_REMOVED lines=12> */
.L_x_1:


//--------------------- .nv.constant0.triton_poi_fused_convolution_leaky_relu_0 --------------------------
	.section	.nv.constant0.triton_poi_fused_convolution_leaky_relu_0,"a",@progbits
	.sectionflags	@""
	.align	4
.nv.constant0.triton_poi_fused_convolution_leaky_relu_0:
	.zero		548
